	.headerflags	@"EF_CUDA_TEXMODE_UNIFIED EF_CUDA_64BIT_ADDRESS EF_CUDA_ACCELERATORS EF_CUDA_SM90 EF_CUDA_VIRTUAL_SM(EF_CUDA_SM90)"
	.elftype	@"ET_EXEC"


//--------------------- .nv.info                  --------------------------
	.section	.nv.info,"",@"SHT_CUDA_INFO"
	.align	4


	//----- nvinfo : EIATTR_REGCOUNT
	.align		4
        /*0000*/ 	.byte	0x04, 0x2f
        /*0002*/ 	.short	(.L_1 - .L_0)
	.align		4
.L_0:
        /*0004*/ 	.word	index@(triton_poi_fused_mul_silu_7)
        /*0008*/ 	.word	0x0000000d


	//----- nvinfo : EIATTR_MIN_STACK_SIZE
	.align		4
.L_1:
        /*000c*/ 	.byte	0x04, 0x12
        /*000e*/ 	.short	(.L_3 - .L_2)
	.align		4
.L_2:
        /*0010*/ 	.word	index@(triton_poi_fused_mul_silu_7)
        /*0014*/ 	.word	0x00000000


	//----- nvinfo : EIATTR_FRAME_SIZE
	.align		4
.L_3:
        /*0018*/ 	.byte	0x04, 0x11
        /*001a*/ 	.short	(.L_5 - .L_4)
	.align		4
.L_4:
        /*001c*/ 	.word	index@(triton_poi_fused_mul_silu_7)
        /*0020*/ 	.word	0x00000000


	//----- nvinfo : EIATTR_MIN_STACK_SIZE
	.align		4
.L_5:
        /*0024*/ 	.byte	0x04, 0x12
        /*0026*/ 	.short	(.L_7 - .L_6)
	.align		4
.L_6:
        /*0028*/ 	.word	index@(triton_poi_fused_mul_silu_7)
        /*002c*/ 	.word	0x00000000
.L_7:


//--------------------- .nv.info.triton_poi_fused_mul_silu_7 --------------------------
	.section	.nv.info.triton_poi_fused_mul_silu_7,"",@"SHT_CUDA_INFO"
	.sectionflags	@""
	.align	4


	//----- nvinfo : EIATTR_CUDA_API_VERSION
	.align		4
        /*0000*/ 	.byte	0x04, 0x37
        /*0002*/ 	.short	(.L_9 - .L_8)
.L_8:
        /*0004*/ 	.word	0x0000007c


	//----- nvinfo : EIATTR_KPARAM_INFO
	.align		4
.L_9:
        /*0008*/ 	.byte	0x04, 0x17
        /*000a*/ 	.short	(.L_11 - .L_10)
.L_10:
        /*000c*/ 	.word	0x00000000
        /*0010*/ 	.short	0x0004
        /*0012*/ 	.short	0x0020
        /*0014*/ 	.byte	0x00, 0xf4, 0x21, 0x00


	//----- nvinfo : EIATTR_KPARAM_INFO
	.align		4
.L_11:
        /*0018*/ 	.byte	0x04, 0x17
        /*001a*/ 	.short	(.L_13 - .L_12)
.L_12:
        /*001c*/ 	.word	0x00000000
        /*0020*/ 	.short	0x0003
        /*0022*/ 	.short	0x0018
        /*0024*/ 	.byte	0x00, 0xf0, 0x11, 0x00


	//----- nvinfo : EIATTR_KPARAM_INFO
	.align		4
.L_13:
        /*0028*/ 	.byte	0x04, 0x17
        /*002a*/ 	.short	(.L_15 - .L_14)
.L_14:
        /*002c*/ 	.word	0x00000000
        /*0030*/ 	.short	0x0002
        /*0032*/ 	.short	0x0010
        /*0034*/ 	.byte	0x00, 0xf4, 0x21, 0x00


	//----- nvinfo : EIATTR_KPARAM_INFO
	.align		4
.L_15:
        /*0038*/ 	.byte	0x04, 0x17
        /*003a*/ 	.short	(.L_17 - .L_16)
.L_16:
        /*003c*/ 	.word	0x00000000
        /*0040*/ 	.short	0x0001
        /*0042*/ 	.short	0x0008
        /*0044*/ 	.byte	0x00, 0xf4, 0x21, 0x00


	//----- nvinfo : EIATTR_KPARAM_INFO
	.align		4
.L_17:
        /*0048*/ 	.byte	0x04, 0x17
        /*004a*/ 	.short	(.L_19 - .L_18)
.L_18:
        /*004c*/ 	.word	0x00000000
        /*0050*/ 	.short	0x0000
        /*0052*/ 	.short	0x0000
        /*0054*/ 	.byte	0x00, 0xf4, 0x21, 0x00


	//----- nvinfo : EIATTR_SPARSE_MMA_MASK
	.align		4
.L_19:
        /*0058*/ 	.byte	0x03, 0x50
        /*005a*/ 	.short	0x0000


	//----- nvinfo : EIATTR_MAXREG_COUNT
	.align		4
        /*005c*/ 	.byte	0x03, 0x1b
        /*005e*/ 	.short	0x00ff


	//----- nvinfo : EIATTR_EXIT_INSTR_OFFSETS
	.align		4
        /*0060*/ 	.byte	0x04, 0x1c
        /*0062*/ 	.short	(.L_21 - .L_20)


	//   ....[0]....
.L_20:
        /*0064*/ 	.word	0x00000220


	//   ....[1]....
        /*0068*/ 	.word	0x00000260


	//----- nvinfo : EIATTR_REQNTID
	.align		4
.L_21:
        /*006c*/ 	.byte	0x04, 0x10
        /*006e*/ 	.short	(.L_23 - .L_22)
.L_22:
        /*0070*/ 	.word	0x00000080
        /*0074*/ 	.word	0x00000001
        /*0078*/ 	.word	0x00000001


	//----- nvinfo : EIATTR_CBANK_PARAM_SIZE
	.align		4
.L_23:
        /*007c*/ 	.byte	0x03, 0x19
        /*007e*/ 	.short	0x0028


	//----- nvinfo : EIATTR_PARAM_CBANK
	.align		4
        /*0080*/ 	.byte	0x04, 0x0a
        /*0082*/ 	.short	(.L_25 - .L_24)
	.align		4
.L_24:
        /*0084*/ 	.word	index@(.nv.constant0.triton_poi_fused_mul_silu_7)
        /*0088*/ 	.short	0x0210
        /*008a*/ 	.short	0x0028


	//----- nvinfo : EIATTR_SW_WAR
	.align		4
.L_25:
        /*008c*/ 	.byte	0x04, 0x36
        /*008e*/ 	.short	(.L_27 - .L_26)
.L_26:
        /*0090*/ 	.word	0x00000008
.L_27:


//--------------------- .nv.callgraph             --------------------------
	.section	.nv.callgraph,"",@"SHT_CUDA_CALLGRAPH"
	.align	4
	.sectionentsize	8
	.align		4
        /*0000*/ 	.word	0x00000000
	.align		4
        /*0004*/ 	.word	0xffffffff
	.align		4
        /*0008*/ 	.word	0x00000000
	.align		4
        /*000c*/ 	.word	0xfffffffe
	.align		4
        /*0010*/ 	.word	0x00000000
	.align		4
        /*0014*/ 	.word	0xfffffffd
	.align		4
        /*0018*/ 	.word	0x00000000
	.align		4
        /*001c*/ 	.word	0xfffffffc


//--------------------- .text.triton_poi_fused_mul_silu_7 --------------------------
	.section	.text.triton_poi_fused_mul_silu_7,"ax",@progbits
	.align	128
        .global         triton_poi_fused_mul_silu_7
        .type           triton_poi_fused_mul_silu_7,@function
        .size           triton_poi_fused_mul_silu_7,(.L_x_1 - triton_poi_fused_mul_silu_7)
        .other          triton_poi_fused_mul_silu_7,@"STO_CUDA_ENTRY STV_DEFAULT"
triton_poi_fused_mul_silu_7:
.text.triton_poi_fused_mul_silu_7:
[----:B------:R-:W0:Y:S02]  /*0000*/  LDC R1, c[0x0][0x28] ;  /* 0x00000a00ff017b82 */ /* 0x000e240000000800 */
[----:B------:R-:W1:Y:S01]  /*0010*/  S2R R0, SR_TID.X ;  /* 0x0000000000007919 */ /* 0x000e620000002100 */
[----:B------:R-:W2:Y:S01]  /*0020*/  LDC.64 R2, c[0x0][0x210] ;  /* 0x00008400ff027b82 */ /* 0x000ea20000000a00 */
[----:B------:R-:W-:Y:S01]  /*0030*/  ULDC UR4, c[0x0][0x228] ;  /* 0x00008a0000047ab9 */ /* 0x000fe20000000800 */
[----:B------:R-:W3:Y:S06]  /*0040*/  S2R R7, SR_CTAID.X ;  /* 0x0000000000077919 */ /* 0x000eec0000002500 */
[----:B------:R-:W4:Y:S01]  /*0050*/  LDC.64 R4, c[0x0][0x218] ;  /* 0x00008600ff047b82 */ /* 0x000f220000000a00 */
[----:B-1----:R-:W-:-:S04]  /*0060*/  LOP3.LUT R0, R0, 0x7f, RZ, 0xc0, !PT ;  /* 0x0000007f00007812 */ /* 0x002fc800078ec0ff */
[----:B---3--:R-:W-:Y:S02]  /*0070*/  LEA R7, R7, R0, 0x7 ;  /* 0x0000000007077211 */ /* 0x008fe400078e38ff */
[----:B------:R-:W-:Y:S02]  /*0080*/  PRMT R0, RZ, 0x7610, R0 ;  /* 0x00007610ff007816 */ /* 0x000fe40000000000 */
[C---:B------:R-:W-:Y:S01]  /*0090*/  ISETP.GE.AND P0, PT, R7.reuse, UR4, PT ;  /* 0x0000000407007c0c */ /* 0x040fe2000bf06270 */
[----:B--2---:R-:W-:Y:S01]  /*00a0*/  IMAD.WIDE R2, R7, 0x2, R2 ;  /* 0x0000000207027825 */ /* 0x004fe200078e0202 */
[----:B------:R-:W-:-:S11]  /*00b0*/  ULDC.64 UR4, c[0x0][0x208] ;  /* 0x0000820000047ab9 */ /* 0x000fd60000000a00 */
[----:B------:R1:W2:Y:S01]  /*00c0*/  @!P0 LDG.E.U16 R0, desc[UR4][R2.64] ;  /* 0x0000000402008981 */ /* 0x0002a2000c1e1500 */
[----:B------:R-:W-:Y:S01]  /*00d0*/  PRMT R6, RZ, 0x7610, R6 ;  /* 0x00007610ff067816 */ /* 0x000fe20000000006 */
[----:B----4-:R-:W-:-:S05]  /*00e0*/  IMAD.WIDE R4, R7, 0x2, R4 ;  /* 0x0000000207047825 */ /* 0x010fca00078e0204 */
[----:B------:R3:W4:Y:S01]  /*00f0*/  @!P0 LDG.E.U16 R6, desc[UR4][R4.64] ;  /* 0x0000000404068981 */ /* 0x000722000c1e1500 */
[----:B-1----:R-:W1:Y:S01]  /*0100*/  LDC.64 R2, c[0x0][0x220] ;  /* 0x00008800ff027b82 */ /* 0x002e620000000a00 */
[----:B---3--:R-:W-:Y:S01]  /*0110*/  HFMA2.MMA R5, -RZ, RZ, 1.625, 0 ;  /* 0x3e800000ff057435 */ /* 0x008fe200000001ff */
[----:B--2---:R-:W-:-:S05]  /*0120*/  HADD2.F32 R10, -RZ, R0.H0_H0 ;  /* 0x20000000ff0a7230 */ /* 0x004fca0000004100 */
[----:B------:R-:W-:Y:S01]  /*0130*/  FADD R0, RZ, -R10 ;  /* 0x8000000aff007221 */ /* 0x000fe20000000000 */
[----:B----4-:R-:W-:-:S03]  /*0140*/  HADD2.F32 R6, -RZ, R6.H0_H0 ;  /* 0x20000006ff067230 */ /* 0x010fc60000004100 */
[----:B------:R-:W-:-:S05]  /*0150*/  FMUL R0, R0, 1.4426950216293334961 ;  /* 0x3fb8aa3b00007820 */ /* 0x000fca0000400000 */
[----:B------:R-:W-:-:S13]  /*0160*/  FSETP.GEU.AND P1, PT, R0, -126, PT ;  /* 0xc2fc00000000780b */ /* 0x000fda0003f2e000 */
[----:B------:R-:W-:-:S04]  /*0170*/  @!P1 FMUL R0, R0, 0.5 ;  /* 0x3f00000000009820 */ /* 0x000fc80000400000 */
[----:B------:R-:W2:Y:S02]  /*0180*/  MUFU.EX2 R8, R0 ;  /* 0x0000000000087308 */ /* 0x000ea40000000800 */
[----:B--2---:R-:W-:-:S04]  /*0190*/  @!P1 FMUL R8, R8, R8 ;  /* 0x0000000808089220 */ /* 0x004fc80000400000 */
[----:B------:R-:W-:-:S05]  /*01a0*/  FADD R8, R8, 1 ;  /* 0x3f80000008087421 */ /* 0x000fca0000000000 */
[----:B------:R-:W-:-:S04]  /*01b0*/  FSETP.GT.AND P1, PT, R8, 8.50705917302346158658e+37, PT ;  /* 0x7e8000000800780b */ /* 0x000fc80003f24000 */
[----:B------:R-:W-:-:S09]  /*01c0*/  FSEL R5, R5, 1, P1 ;  /* 0x3f80000005057808 */ /* 0x000fd20000800000 */
[----:B------:R-:W-:-:S06]  /*01d0*/  @P1 FMUL R8, R8, 0.25 ;  /* 0x3e80000008081820 */ /* 0x000fcc0000400000 */
[----:B------:R-:W2:Y:S02]  /*01e0*/  MUFU.RCP R8, R8 ;  /* 0x0000000800087308 */ /* 0x000ea40000001000 */
[----:B--2---:R-:W-:-:S04]  /*01f0*/  FMUL R5, R8, R5 ;  /* 0x0000000508057220 */ /* 0x004fc80000400000 */
[----:B------:R-:W-:-:S04]  /*0200*/  FMUL R5, R10, R5 ;  /* 0x000000050a057220 */ /* 0x000fc80000400000 */
[----:B------:R-:W-:Y:S01]  /*0210*/  FMUL R5, R6, R5 ;  /* 0x0000000506057220 */ /* 0x000fe20000400000 */
[----:B-1----:R-:W-:Y:S06]  /*0220*/  @P0 EXIT ;  /* 0x000000000000094d */ /* 0x002fec0003800000 */
[----:B------:R-:W-:Y:S01]  /*0230*/  F2FP.F16.F32.PACK_AB R5, RZ, R5 ;  /* 0x00000005ff05723e */ /* 0x000fe200000000ff */
[----:B------:R-:W-:-:S05]  /*0240*/  IMAD.WIDE R2, R7, 0x2, R2 ;  /* 0x0000000207027825 */ /* 0x000fca00078e0202 */
[----:B------:R-:W-:Y:S01]  /*0250*/  STG.E.U16 desc[UR4][R2.64], R5 ;  /* 0x0000000502007986 */ /* 0x000fe2000c101504 */
[----:B------:R-:W-:Y:S05]  /*0260*/  EXIT ;  /* 0x000000000000794d */ /* 0x000fea0003800000 */
.L_x_0:
[----:B------:R-:W-:-:S00]  /*0270*/  BRA `(.L_x_0) ;  /* 0xfffffffc00fc7947 */ /* 0x000fc0000383ffff */
[----:B------:R-:W-:-:S00]  /*0280*/  NOP ;  /* 0x0000000000007918 */ /* 0x000fc00000000000 */
[----:B------:R-:W-:-:S00]  /*0290*/  NOP ;  /* 0x0000000000007918 */ /* 0x000fc00000000000 */
[----:B------:R-:W-:-:S00]  /*02a0*/  NOP ;  /* 0x0000000000007918 */ /* 0x000fc00000000000 */
[----:B------:R-:W-:-:S00]  /*02b0*/  NOP ;  /* 0x0000000000007918 */ /* 0x000fc00000000000 */
[----:B------:R-:W-:-:S00]  /*02c0*/  NOP ;  /* 0x0000000000007918 */ /* 0x000fc00000000000 */
[----:B------:R-:W-:-:S00]  /*02d0*/  NOP ;  /* 0x0000000000007918 */ /* 0x000fc00000000000 */
[----:B------:R-:W-:-:S00]  /*02e0*/  NOP ;  /* 0x0000000000007918 */ /* 0x000fc00000000000 */
[----:B------:R-:W-:-:S00]  /*02f0*/  NOP ;  /* 0x0000000000007918 */ /* 0x000fc00000000000 */
.L_x_1:


//--------------------- .nv.constant0.triton_poi_fused_mul_silu_7 --------------------------
	.section	.nv.constant0.triton_poi_fused_mul_silu_7,"a",@progbits
	.sectionflags	@""
	.align	4
.nv.constant0.triton_poi_fused_mul_silu_7:
	.zero		568
